//
// Generated by NVIDIA NVVM Compiler
//
// Compiler Build ID: CL-36424714
// Cuda compilation tools, release 13.0, V13.0.88
// Based on NVVM 20.0.0
//

.version 9.0
.target sm_100
.address_size 64

	// .globl	_Z9atomicAddv
.extern .func  (.param .b32 func_retval0) vprintf
(
	.param .b64 vprintf_param_0,
	.param .b64 vprintf_param_1
)
;
.extern .func __assertfail
(
	.param .b64 __assertfail_param_0,
	.param .b64 __assertfail_param_1,
	.param .b32 __assertfail_param_2,
	.param .b64 __assertfail_param_3,
	.param .b64 __assertfail_param_4
)
;
.const .align 4 .u32 inc;
.global .align 4 .u32 sum;
.global .align 1 .b8 __unnamed_1[17] = {118, 111, 105, 100, 32, 97, 116, 111, 109, 105, 99, 65, 100, 100, 40, 41};
.global .align 1 .b8 $str[19] = {40, 115, 32, 45, 32, 49, 41, 32, 37, 32, 105, 110, 99, 32, 61, 61, 32, 48};
.global .align 1 .b8 $str$1[27] = {47, 116, 109, 112, 47, 115, 97, 115, 115, 95, 99, 117, 95, 49, 118, 103, 121, 101, 110, 100, 114, 47, 107, 46, 99, 117};
.global .align 1 .b8 $str$2[27] = {98, 108, 111, 99, 107, 73, 100, 120, 46, 120, 32, 61, 32, 37, 100, 44, 32, 115, 117, 109, 32, 61, 32, 37, 100, 10};

.visible .entry _Z9atomicAddv()
{
	.local .align 8 .b8 	__local_depot0[8];
	.reg .b64 	%SP;
	.reg .b64 	%SPL;
	.reg .pred 	%p<3>;
	.reg .b32 	%r<9>;
	.reg .b64 	%rd<11>;

	mov.u64 	%SPL, __local_depot0;
	cvta.local.u64 	%SP, %SPL;
	ld.const.u32 	%r2, [inc];
	atom.global.add.u32 	%r1, [sum], %r2;
	add.s32 	%r3, %r1, -1;
	rem.s32 	%r4, %r3, %r2;
	setp.eq.s32 	%p1, %r4, 0;
	@%p1 bra 	$L__BB0_2;
	mov.u64 	%rd1, $str;
	cvta.global.u64 	%rd2, %rd1;
	mov.u64 	%rd3, $str$1;
	cvta.global.u64 	%rd4, %rd3;
	mov.u64 	%rd5, __unnamed_1;
	cvta.global.u64 	%rd6, %rd5;
	{ // callseq 0, 0
	.param .b64 param0;
	st.param.b64 	[param0], %rd2;
	.param .b64 param1;
	st.param.b64 	[param1], %rd4;
	.param .b32 param2;
	st.param.b32 	[param2], 10;
	.param .b64 param3;
	st.param.b64 	[param3], %rd6;
	.param .b64 param4;
	st.param.b64 	[param4], 1;
	call.uni 
	__assertfail, 
	(
	param0, 
	param1, 
	param2, 
	param3, 
	param4
	);
	} // callseq 0
$L__BB0_2:
	mov.u32 	%r5, %tid.x;
	setp.ne.s32 	%p2, %r5, 0;
	@%p2 bra 	$L__BB0_4;
	mov.u32 	%r6, %ctaid.x;
	add.u64 	%rd7, %SP, 0;
	add.u64 	%rd8, %SPL, 0;
	st.local.v2.u32 	[%rd8], {%r6, %r1};
	mov.u64 	%rd9, $str$2;
	cvta.global.u64 	%rd10, %rd9;
	{ // callseq 1, 0
	.param .b64 param0;
	st.param.b64 	[param0], %rd10;
	.param .b64 param1;
	st.param.b64 	[param1], %rd7;
	.param .b32 retval0;
	call.uni (retval0), 
	vprintf, 
	(
	param0, 
	param1
	);
	ld.param.b32 	%r7, [retval0];
	} // callseq 1
$L__BB0_4:
	ret;

}


// ===== COMPILED SASS (sm_100) =====

	.target	sm_100

	.elftype	@"ET_EXEC"


//--------------------- .note.nv.tkinfo           --------------------------
	.section	.note.nv.tkinfo,"",@"SHT_NOTE"
	.sectionflags	@"SHF_NOTE_NV_TKINFO"
	.tkinfo
        /*0018*/ 	.word	0x00000002
        /*0030*/ 	.string	""
        /*0030*/ 	.string	"ptxas"
        /*0030*/ 	.string	"Cuda compilation tools, release 13.0, V13.0.88"
        /*0030*/ 	.string	"Build cuda_13.0.r13.0/compiler.36424714_0"
        /*0030*/ 	.string	"-arch sm_100 -m 64 "



//--------------------- .note.nv.cuinfo           --------------------------
	.section	.note.nv.cuinfo,"",@"SHT_NOTE"
	.sectionflags	@"SHF_NOTE_NV_CUINFO"
        /*0018*/ 	.short	0x0002
        /*001a*/ 	.short	0x0064
        /*001c*/ 	.short	0x0082
	.zero		2


//--------------------- .nv.info                  --------------------------
	.section	.nv.info,"",@"SHT_CUDA_INFO"
	.align	4


	//----- nvinfo : EIATTR_REGCOUNT
	.align		4
        /*0000*/ 	.byte	0x04, 0x2f
        /*0002*/ 	.short	(.L_7 - .L_6)
	.align		4
.L_6:
        /*0004*/ 	.word	index@(_Z9atomicAddv)
        /*0008*/ 	.word	0x00000018


	//----- nvinfo : EIATTR_FRAME_SIZE
	.align		4
.L_7:
        /*000c*/ 	.byte	0x04, 0x11
        /*000e*/ 	.short	(.L_9 - .L_8)
	.align		4
.L_8:
        /*0010*/ 	.word	index@(_Z9atomicAddv)
        /*0014*/ 	.word	0x00000008


	//----- nvinfo : EIATTR_MIN_STACK_SIZE
	.align		4
.L_9:
        /*0018*/ 	.byte	0x04, 0x12
        /*001a*/ 	.short	(.L_11 - .L_10)
	.align		4
.L_10:
        /*001c*/ 	.word	index@(_Z9atomicAddv)
        /*0020*/ 	.word	0x00000008
.L_11:


//--------------------- .nv.compat                --------------------------
	.section	.nv.compat,"",@"SHT_CUDA_COMPAT_INFO"
	.align	4
        /*0000*/ 	.byte	0x02, 0x09, 0x00, 0x00, 0x02, 0x02, 0x01, 0x00, 0x02, 0x05, 0x05, 0x00, 0x03, 0x07, 0x01, 0x01
        /*0010*/ 	.byte	0x02, 0x03, 0x00, 0x00, 0x02, 0x06, 0x01, 0x00, 0x04, 0x0b, 0x08, 0x00, 0x09, 0x00, 0x00, 0x00
        /*0020*/ 	.byte	0x00, 0x00, 0x00, 0x00


//--------------------- .nv.info._Z9atomicAddv    --------------------------
	.section	.nv.info._Z9atomicAddv,"",@"SHT_CUDA_INFO"
	.sectionflags	@""
	.align	4


	//----- nvinfo : EIATTR_CUDA_API_VERSION
	.align		4
        /*0000*/ 	.byte	0x04, 0x37
        /*0002*/ 	.short	(.L_13 - .L_12)
.L_12:
        /*0004*/ 	.word	0x00000082


	//----- nvinfo : EIATTR_SPARSE_MMA_MASK
	.align		4
.L_13:
        /*0008*/ 	.byte	0x03, 0x50
        /*000a*/ 	.short	0x0000


	//----- nvinfo : EIATTR_MAXREG_COUNT
	.align		4
        /*000c*/ 	.byte	0x03, 0x1b
        /*000e*/ 	.short	0x00ff


	//----- nvinfo : EIATTR_EXTERNS
	.align		4
        /*0010*/ 	.byte	0x04, 0x0f
        /*0012*/ 	.short	(.L_15 - .L_14)


	//   ....[0]....
	.align		4
.L_14:
        /*0014*/ 	.word	index@(vprintf)


	//   ....[1]....
	.align		4
        /*0018*/ 	.word	index@(__assertfail)


	//----- nvinfo : EIATTR_MERCURY_ISA_VERSION
	.align		4
.L_15:
        /*001c*/ 	.byte	0x03, 0x5f
        /*001e*/ 	.short	0x0101


	//----- nvinfo : EIATTR_INT_WARP_WIDE_INSTR_OFFSETS
	.align		4
        /*0020*/ 	.byte	0x04, 0x31
        /*0022*/ 	.short	(.L_17 - .L_16)


	//   ....[0]....
.L_16:
        /*0024*/ 	.word	0x00000020


	//   ....[1]....
        /*0028*/ 	.word	0x000001b0


	//----- nvinfo : EIATTR_VRC_CTA_INIT_COUNT
	.align		4
.L_17:
        /*002c*/ 	.byte	0x02, 0x4a
	.zero		1
	.zero		1


	//----- nvinfo : EIATTR_SYSCALL_OFFSETS
	.align		4
        /*0030*/ 	.byte	0x04, 0x46
        /*0032*/ 	.short	(.L_19 - .L_18)


	//   ....[0]....
.L_18:
        /*0034*/ 	.word	0x000003e0


	//   ....[1]....
        /*0038*/ 	.word	0x000004d0


	//----- nvinfo : EIATTR_EXIT_INSTR_OFFSETS
	.align		4
.L_19:
        /*003c*/ 	.byte	0x04, 0x1c
        /*003e*/ 	.short	(.L_21 - .L_20)


	//   ....[0]....
.L_20:
        /*0040*/ 	.word	0x00000420


	//   ....[1]....
        /*0044*/ 	.word	0x000004e0


	//----- nvinfo : EIATTR_CRS_STACK_SIZE
	.align		4
.L_21:
        /*0048*/ 	.byte	0x04, 0x1e
        /*004a*/ 	.short	(.L_23 - .L_22)
.L_22:
        /*004c*/ 	.word	0x00000000


	//----- nvinfo : EIATTR_SW_WAR
	.align		4
.L_23:
        /*0050*/ 	.byte	0x04, 0x36
        /*0052*/ 	.short	(.L_25 - .L_24)
.L_24:
        /*0054*/ 	.word	0x00000008
.L_25:


//--------------------- .nv.callgraph             --------------------------
	.section	.nv.callgraph,"",@"SHT_CUDA_CALLGRAPH"
	.align	4
	.sectionentsize	8
	.align		4
        /*0000*/ 	.word	0x00000000
	.align		4
        /*0004*/ 	.word	0xffffffff
	.align		4
        /*0008*/ 	.word	index@(_Z9atomicAddv)
	.align		4
        /*000c*/ 	.word	index@(vprintf)
	.align		4
        /*0010*/ 	.word	index@(_Z9atomicAddv)
	.align		4
        /*0014*/ 	.word	index@(__assertfail)
	.align		4
        /*0018*/ 	.word	0x00000000
	.align		4
        /*001c*/ 	.word	0xfffffffe
	.align		4
        /*0020*/ 	.word	0x00000000
	.align		4
        /*0024*/ 	.word	0xfffffffd
	.align		4
        /*0028*/ 	.word	0x00000000
	.align		4
        /*002c*/ 	.word	0xfffffffc


//--------------------- .nv.constant4             --------------------------
	.section	.nv.constant4,"a",@progbits
	.align	8
	.align		8
.nv.constant4:
        /*0000*/ 	.dword	vprintf
	.align		8
        /*0008*/ 	.dword	__assertfail
	.align		8
        /*0010*/ 	.dword	sum
	.align		8
        /*0018*/ 	.dword	__unnamed_1
	.align		8
        /*0020*/ 	.dword	$str
	.align		8
        /*0028*/ 	.dword	$str$1
	.align		8
        /*0030*/ 	.dword	$str$2


//--------------------- .nv.constant3             --------------------------
	.section	.nv.constant3,"a",@progbits
	.align	4
.nv.constant3:
	.type		inc,@object
	.size		inc,(.L_0 - inc)
inc:
	.zero		4
.L_0:


//--------------------- .text._Z9atomicAddv       --------------------------
	.section	.text._Z9atomicAddv,"ax",@progbits
	.align	128
        .global         _Z9atomicAddv
        .type           _Z9atomicAddv,@function
        .size           _Z9atomicAddv,(.L_x_4 - _Z9atomicAddv)
        .other          _Z9atomicAddv,@"STO_CUDA_ENTRY STV_DEFAULT"
_Z9atomicAddv:
.text._Z9atomicAddv:
[----:B------:R-:W0:Y:S01]  /*0000*/  LDC R1, c[0x0][0x37c] ;  /* 0x0000df00ff017b82 */ /* 0x000e220000000800 */
[----:B------:R-:W1:Y:S01]  /*0010*/  S2R R5, SR_LANEID ;  /* 0x0000000000057919 */ /* 0x000e620000000000 */
[----:B------:R-:W-:-:S06]  /*0020*/  VOTEU.ANY UR6, UPT, PT ;  /* 0x0000000000067886 */ /* 0x000fcc00038e0100 */
[----:B------:R-:W2:Y:S01]  /*0030*/  LDC R0, c[0x3][RZ] ;  /* 0x00c00000ff007b82 */ /* 0x000ea20000000800 */
[----:B------:R-:W1:Y:S01]  /*0040*/  FLO.U32 R8, UR6 ;  /* 0x0000000600087d00 */ /* 0x000e6200080e0000 */
[----:B------:R-:W3:Y:S01]  /*0050*/  LDCU.64 UR4, c[0x0][0x358] ;  /* 0x00006b00ff0477ac */ /* 0x000ee20008000a00 */
[----:B0-----:R-:W-:Y:S01]  /*0060*/  VIADD R1, R1, 0xfffffff8 ;  /* 0xfffffff801017836 */ /* 0x001fe20000000000 */
[----:B------:R-:W-:-:S04]  /*0070*/  UPOPC UR7, UR6 ;  /* 0x00000006000772bf */ /* 0x000fc80008000000 */
[----:B------:R-:W3:Y:S02]  /*0080*/  LDC.64 R2, c[0x4][0x10] ;  /* 0x01000400ff027b82 */ /* 0x000ee40000000a00 */
[----:B--2---:R-:W-:Y:S01]  /*0090*/  IMAD R7, R0, UR7, RZ ;  /* 0x0000000700077c24 */ /* 0x004fe2000f8e02ff */
[----:B-1----:R-:W-:-:S13]  /*00a0*/  ISETP.EQ.U32.AND P0, PT, R8, R5, PT ;  /* 0x000000050800720c */ /* 0x002fda0003f02070 */
[----:B---3--:R0:W2:Y:S01]  /*00b0*/  @P0 ATOMG.E.ADD.STRONG.GPU PT, R3, desc[UR4][R2.64], R7 ;  /* 0x80000007020309a8 */ /* 0x0080a200081ef104 */
[----:B------:R-:W-:Y:S01]  /*00c0*/  IABS R10, R0 ;  /* 0x00000000000a7213 */ /* 0x000fe20000000000 */
[----:B------:R-:W1:Y:S01]  /*00d0*/  LDCU UR4, c[0x0][0x2f8] ;  /* 0x00005f00ff0477ac */ /* 0x000e620008000800 */
[----:B------:R-:W-:Y:S01]  /*00e0*/  BSSY.RECONVERGENT B6, `(.L_x_0) ;  /* 0x0000031000067945 */ /* 0x000fe20003800200 */
[----:B------:R-:W3:Y:S01]  /*00f0*/  S2R R9, SR_LTMASK ;  /* 0x0000000000097919 */ /* 0x000ee20000003900 */
[----:B------:R-:W4:Y:S01]  /*0100*/  I2F.RP R6, R10 ;  /* 0x0000000a00067306 */ /* 0x000f220000209400 */
[----:B------:R-:W5:Y:S07]  /*0110*/  LDCU UR5, c[0x0][0x2fc] ;  /* 0x00005f80ff0577ac */ /* 0x000f6e0008000800 */
[----:B----4-:R-:W4:Y:S01]  /*0120*/  MUFU.RCP R6, R6 ;  /* 0x0000000600067308 */ /* 0x010f220000001000 */
[----:B---3--:R-:W-:Y:S01]  /*0130*/  LOP3.LUT R9, R9, UR6, RZ, 0xc0, !PT ;  /* 0x0000000609097c12 */ /* 0x008fe2000f8ec0ff */
[----:B----4-:R-:W-:-:S06]  /*0140*/  VIADD R4, R6, 0xffffffe ;  /* 0x0ffffffe06047836 */ /* 0x010fcc0000000000 */
[----:B------:R3:W0:Y:S08]  /*0150*/  F2I.FTZ.U32.TRUNC.NTZ R5, R4 ;  /* 0x0000000400057305 */ /* 0x000630000021f000 */
[----:B------:R-:W4:Y:S01]  /*0160*/  POPC R9, R9 ;  /* 0x0000000900097309 */ /* 0x000f220000000000 */
[----:B---3--:R-:W-:Y:S02]  /*0170*/  IMAD.MOV.U32 R4, RZ, RZ, RZ ;  /* 0x000000ffff047224 */ /* 0x008fe400078e00ff */
[----:B0-----:R-:W-:-:S04]  /*0180*/  IMAD.MOV R7, RZ, RZ, -R5 ;  /* 0x000000ffff077224 */ /* 0x001fc800078e0a05 */
[----:B------:R-:W-:-:S04]  /*0190*/  IMAD R7, R7, R10, RZ ;  /* 0x0000000a07077224 */ /* 0x000fc800078e02ff */
[----:B------:R-:W-:Y:S01]  /*01a0*/  IMAD.HI.U32 R5, R5, R7, R4 ;  /* 0x0000000705057227 */ /* 0x000fe200078e0004 */
[----:B--2---:R-:W4:Y:S03]  /*01b0*/  SHFL.IDX PT, R17, R3, R8, 0x1f ;  /* 0x00001f0803117589 */ /* 0x004f2600000e0000 */
[----:B----4-:R-:W-:-:S05]  /*01c0*/  IMAD R17, R9, R0, R17 ;  /* 0x0000000009117224 */ /* 0x010fca00078e0211 */
[----:B------:R-:W-:-:S04]  /*01d0*/  IADD3 R2, PT, PT, R17, -0x1, RZ ;  /* 0xffffffff11027810 */ /* 0x000fc80007ffe0ff */
[----:B------:R-:W-:Y:S02]  /*01e0*/  IABS R6, R2 ;  /* 0x0000000200067213 */ /* 0x000fe40000000000 */
[----:B------:R-:W-:-:S03]  /*01f0*/  ISETP.GE.AND P2, PT, R2, RZ, PT ;  /* 0x000000ff0200720c */ /* 0x000fc60003f46270 */
[----:B------:R-:W-:-:S04]  /*0200*/  IMAD.MOV.U32 R3, RZ, RZ, R6 ;  /* 0x000000ffff037224 */ /* 0x000fc800078e0006 */
[----:B------:R-:W-:-:S05]  /*0210*/  IMAD.HI.U32 R5, R5, R3, RZ ;  /* 0x0000000305057227 */ /* 0x000fca00078e00ff */
[----:B------:R-:W-:-:S05]  /*0220*/  IADD3 R5, PT, PT, -R5, RZ, RZ ;  /* 0x000000ff05057210 */ /* 0x000fca0007ffe1ff */
[----:B------:R-:W-:-:S05]  /*0230*/  IMAD R3, R10, R5, R3 ;  /* 0x000000050a037224 */ /* 0x000fca00078e0203 */
[----:B------:R-:W-:-:S13]  /*0240*/  ISETP.GT.U32.AND P0, PT, R10, R3, PT ;  /* 0x000000030a00720c */ /* 0x000fda0003f04070 */
[----:B------:R-:W-:Y:S01]  /*0250*/  @!P0 IMAD.IADD R3, R3, 0x1, -R10 ;  /* 0x0000000103038824 */ /* 0x000fe200078e0a0a */
[----:B------:R-:W-:-:S04]  /*0260*/  ISETP.NE.AND P0, PT, R0, RZ, PT ;  /* 0x000000ff0000720c */ /* 0x000fc80003f05270 */
[----:B------:R-:W-:-:S13]  /*0270*/  ISETP.GT.U32.AND P1, PT, R10, R3, PT ;  /* 0x000000030a00720c */ /* 0x000fda0003f24070 */
[----:B------:R-:W-:Y:S01]  /*0280*/  @!P1 IMAD.IADD R3, R3, 0x1, -R10 ;  /* 0x0000000103039824 */ /* 0x000fe200078e0a0a */
[----:B-1----:R-:W-:-:S04]  /*0290*/  IADD3 R18, P1, PT, R1, UR4, RZ ;  /* 0x0000000401127c10 */ /* 0x002fc8000ff3e0ff */
[----:B------:R-:W-:Y:S01]  /*02a0*/  @!P2 IADD3 R3, PT, PT, -R3, RZ, RZ ;  /* 0x000000ff0303a210 */ /* 0x000fe20007ffe1ff */
[----:B-----5:R-:W-:Y:S01]  /*02b0*/  IMAD.X R19, RZ, RZ, UR5, P1 ;  /* 0x00000005ff137e24 */ /* 0x020fe200088e06ff */
[----:B------:R-:W-:-:S04]  /*02c0*/  @!P0 LOP3.LUT R3, RZ, R0, RZ, 0x33, !PT ;  /* 0x00000000ff038212 */ /* 0x000fc800078e33ff */
[----:B------:R-:W-:-:S13]  /*02d0*/  ISETP.NE.AND P0, PT, R3, RZ, PT ;  /* 0x000000ff0300720c */ /* 0x000fda0003f05270 */
[----:B------:R-:W-:Y:S05]  /*02e0*/  @!P0 BRA `(.L_x_1) ;  /* 0x0000000000408947 */ /* 0x000fea0003800000 */
[----:B------:R-:W-:Y:S01]  /*02f0*/  MOV R2, 0x8 ;  /* 0x0000000800027802 */ /* 0x000fe20000000f00 */
[----:B------:R-:W0:Y:S01]  /*0300*/  LDCU.64 UR4, c[0x4][0x20] ;  /* 0x01000400ff0477ac */ /* 0x000e220008000a00 */
[----:B------:R-:W-:Y:S02]  /*0310*/  HFMA2 R12, -RZ, RZ, 0, 5.9604644775390625e-08 ;  /* 0x00000001ff0c7431 */ /* 0x000fe400000001ff */
[----:B------:R-:W-:Y:S01]  /*0320*/  IMAD.MOV.U32 R8, RZ, RZ, 0xa ;  /* 0x0000000aff087424 */ /* 0x000fe200078e00ff */
[----:B------:R-:W1:Y:S01]  /*0330*/  LDCU.64 UR6, c[0x4][0x28] ;  /* 0x01000500ff0677ac */ /* 0x000e620008000a00 */
[----:B------:R-:W2:Y:S01]  /*0340*/  LDC.64 R2, c[0x4][R2] ;  /* 0x0100000002027b82 */ /* 0x000ea20000000a00 */
[----:B------:R-:W-:Y:S01]  /*0350*/  IMAD.MOV.U32 R13, RZ, RZ, RZ ;  /* 0x000000ffff0d7224 */ /* 0x000fe200078e00ff */
[----:B------:R-:W3:Y:S01]  /*0360*/  LDCU.64 UR8, c[0x4][0x18] ;  /* 0x01000300ff0877ac */ /* 0x000ee20008000a00 */
[----:B0-----:R-:W-:Y:S01]  /*0370*/  IMAD.U32 R4, RZ, RZ, UR4 ;  /* 0x00000004ff047e24 */ /* 0x001fe2000f8e00ff */
[----:B------:R-:W-:Y:S01]  /*0380*/  MOV R5, UR5 ;  /* 0x0000000500057c02 */ /* 0x000fe20008000f00 */
[----:B-1----:R-:W-:-:S02]  /*0390*/  IMAD.U32 R6, RZ, RZ, UR6 ;  /* 0x00000006ff067e24 */ /* 0x002fc4000f8e00ff */
[----:B------:R-:W-:Y:S01]  /*03a0*/  IMAD.U32 R7, RZ, RZ, UR7 ;  /* 0x00000007ff077e24 */ /* 0x000fe2000f8e00ff */
[----:B---3--:R-:W-:Y:S01]  /*03b0*/  MOV R10, UR8 ;  /* 0x00000008000a7c02 */ /* 0x008fe20008000f00 */
[----:B------:R-:W-:-:S07]  /*03c0*/  IMAD.U32 R11, RZ, RZ, UR9 ;  /* 0x00000009ff0b7e24 */ /* 0x000fce000f8e00ff */
[----:B------:R-:W-:-:S07]  /*03d0*/  LEPC R20, `(.L_x_1) ;  /* 0x000000001014794e */ /* 0x000fce0000000000 */
[----:B--2---:R-:W-:Y:S05]  /*03e0*/  CALL.ABS.NOINC R2 ;  /* 0x0000000002007343 */ /* 0x004fea0003c00000 */
.L_x_1:
[----:B------:R-:W-:Y:S05]  /*03f0*/  BSYNC.RECONVERGENT B6 ;  /* 0x0000000000067941 */ /* 0x000fea0003800200 */
.L_x_0:
[----:B------:R-:W0:Y:S02]  /*0400*/  S2R R0, SR_TID.X ;  /* 0x0000000000007919 */ /* 0x000e240000002100 */
[----:B0-----:R-:W-:-:S13]  /*0410*/  ISETP.NE.AND P0, PT, R0, RZ, PT ;  /* 0x000000ff0000720c */ /* 0x001fda0003f05270 */
[----:B------:R-:W-:Y:S05]  /*0420*/  @P0 EXIT ;  /* 0x000000000000094d */ /* 0x000fea0003800000 */
[----:B------:R-:W0:Y:S01]  /*0430*/  S2R R16, SR_CTAID.X ;  /* 0x0000000000107919 */ /* 0x000e220000002500 */
[----:B------:R-:W-:Y:S01]  /*0440*/  MOV R0, 0x0 ;  /* 0x0000000000007802 */ /* 0x000fe20000000f00 */
[----:B------:R-:W1:Y:S01]  /*0450*/  LDCU.64 UR4, c[0x4][0x30] ;  /* 0x01000600ff0477ac */ /* 0x000e620008000a00 */
[----:B------:R-:W-:Y:S01]  /*0460*/  IMAD.MOV.U32 R6, RZ, RZ, R18 ;  /* 0x000000ffff067224 */ /* 0x000fe200078e0012 */
[----:B------:R-:W-:Y:S01]  /*0470*/  MOV R7, R19 ;  /* 0x0000001300077202 */ /* 0x000fe20000000f00 */
[----:B------:R2:W3:Y:S01]  /*0480*/  LDC.64 R2, c[0x4][R0] ;  /* 0x0100000000027b82 */ /* 0x0004e20000000a00 */
[----:B-1----:R-:W-:Y:S01]  /*0490*/  IMAD.U32 R4, RZ, RZ, UR4 ;  /* 0x00000004ff047e24 */ /* 0x002fe2000f8e00ff */
[----:B------:R-:W-:Y:S01]  /*04a0*/  MOV R5, UR5 ;  /* 0x0000000500057c02 */ /* 0x000fe20008000f00 */
[----:B0-----:R2:W-:Y:S06]  /*04b0*/  STL.64 [R1], R16 ;  /* 0x0000001001007387 */ /* 0x0015ec0000100a00 */
[----:B------:R-:W-:-:S07]  /*04c0*/  LEPC R20, `(.L_x_2) ;  /* 0x000000001014794e */ /* 0x000fce0000000000 */
[----:B--23--:R-:W-:Y:S05]  /*04d0*/  CALL.ABS.NOINC R2 ;  /* 0x0000000002007343 */ /* 0x00cfea0003c00000 */
.L_x_2:
[----:B------:R-:W-:Y:S05]  /*04e0*/  EXIT ;  /* 0x000000000000794d */ /* 0x000fea0003800000 */
.L_x_3:
[----:B------:R-:W-:-:S00]  /*04f0*/  BRA `(.L_x_3) ;  /* 0xfffffffc00fc7947 */ /* 0x000fc0000383ffff */
[----:B------:R-:W-:-:S00]  /*0500*/  NOP ;  /* 0x0000000000007918 */ /* 0x000fc00000000000 */
[----:B------:R-:W-:-:S00]  /*0510*/  NOP ;  /* 0x0000000000007918 */ /* 0x000fc00000000000 */
[----:B------:R-:W-:-:S00]  /*0520*/  NOP ;  /* 0x0000000000007918 */ /* 0x000fc00000000000 */
[----:B------:R-:W-:-:S00]  /*0530*/  NOP ;  /* 0x0000000000007918 */ /* 0x000fc00000000000 */
[----:B------:R-:W-:-:S00]  /*0540*/  NOP ;  /* 0x0000000000007918 */ /* 0x000fc00000000000 */
[----:B------:R-:W-:-:S00]  /*0550*/  NOP ;  /* 0x0000000000007918 */ /* 0x000fc00000000000 */
[----:B------:R-:W-:-:S00]  /*0560*/  NOP ;  /* 0x0000000000007918 */ /* 0x000fc00000000000 */
[----:B------:R-:W-:-:S00]  /*0570*/  NOP ;  /* 0x0000000000007918 */ /* 0x000fc00000000000 */
.L_x_4:


//--------------------- .nv.global.init           --------------------------
	.section	.nv.global.init,"aw",@progbits
.nv.global.init:
	.type		__unnamed_1,@object
	.size		__unnamed_1,($str - __unnamed_1)
__unnamed_1:
        /*0000*/ 	.byte	0x76, 0x6f, 0x69, 0x64, 0x20, 0x61, 0x74, 0x6f, 0x6d, 0x69, 0x63, 0x41, 0x64, 0x64, 0x28, 0x29
        /*0010*/ 	.byte	0x00
	.type		$str,@object
	.size		$str,($str$1 - $str)
$str:
        /*0011*/ 	.byte	0x28, 0x73, 0x20, 0x2d, 0x20, 0x31, 0x29, 0x20, 0x25, 0x20, 0x69, 0x6e, 0x63, 0x20, 0x3d, 0x3d
        /*0021*/ 	.byte	0x20, 0x30, 0x00
	.type		$str$1,@object
	.size		$str$1,($str$2 - $str$1)
$str$1:
        /*0024*/ 	.byte	0x2f, 0x74, 0x6d, 0x70, 0x2f, 0x73, 0x61, 0x73, 0x73, 0x5f, 0x63, 0x75, 0x5f, 0x31, 0x76, 0x67
        /*0034*/ 	.byte	0x79, 0x65, 0x6e, 0x64, 0x72, 0x2f, 0x6b, 0x2e, 0x63, 0x75, 0x00
	.type		$str$2,@object
	.size		$str$2,(.L_5 - $str$2)
$str$2:
        /*003f*/ 	.byte	0x62, 0x6c, 0x6f, 0x63, 0x6b, 0x49, 0x64, 0x78, 0x2e, 0x78, 0x20, 0x3d, 0x20, 0x25, 0x64, 0x2c
        /*004f*/ 	.byte	0x20, 0x73, 0x75, 0x6d, 0x20, 0x3d, 0x20, 0x25, 0x64, 0x0a, 0x00
.L_5:


//--------------------- .nv.shared.reserved.0     --------------------------
	.section	.nv.shared.reserved.0,"aw",@nobits
	.weak		__nv_reservedSMEM_offset_0_alias
	.size		__nv_reservedSMEM_offset_0_alias, 0, 64
	.other		__nv_reservedSMEM_offset_0_alias,@"STO_CUDA_RESERVED_SHARED STV_DEFAULT"
__nv_reservedSMEM_offset_0_alias:
	.zero		0
	.zero		64


//--------------------- .nv.global                --------------------------
	.section	.nv.global,"aw",@nobits
	.align	4
.nv.global:
	.type		sum,@object
	.size		sum,(.L_1 - sum)
sum:
	.zero		4
.L_1:


//--------------------- .nv.constant0._Z9atomicAddv --------------------------
	.section	.nv.constant0._Z9atomicAddv,"a",@progbits
	.sectionflags	@""
	.align	4
.nv.constant0._Z9atomicAddv:
	.zero		896


//--------------------- SYMBOLS --------------------------

	.type		.nv.reservedSmem.offset0,@object
	.size		.nv.reservedSmem.offset0,0x4
	.type		vprintf,@function
	.type		__assertfail,@function
